	.headerflags	@"EF_CUDA_TEXMODE_UNIFIED EF_CUDA_64BIT_ADDRESS EF_CUDA_ACCELERATORS EF_CUDA_SM90 EF_CUDA_VIRTUAL_SM(EF_CUDA_SM90)"
	.elftype	@"ET_EXEC"


//--------------------- .nv.info                  --------------------------
	.section	.nv.info,"",@"SHT_CUDA_INFO"
	.align	4


	//----- nvinfo : EIATTR_REGCOUNT
	.align		4
        /*0000*/ 	.byte	0x04, 0x2f
        /*0002*/ 	.short	(.L_3 - .L_2)
	.align		4
.L_2:
        /*0004*/ 	.word	index@(triton_poi_fused__native_batch_norm_legit_no_training_sigmoid_19)
        /*0008*/ 	.word	0x00000012


	//----- nvinfo : EIATTR_MIN_STACK_SIZE
	.align		4
.L_3:
        /*000c*/ 	.byte	0x04, 0x12
        /*000e*/ 	.short	(.L_5 - .L_4)
	.align		4
.L_4:
        /*0010*/ 	.word	index@(triton_poi_fused__native_batch_norm_legit_no_training_sigmoid_19)
        /*0014*/ 	.word	0x00000000


	//----- nvinfo : EIATTR_FRAME_SIZE
	.align		4
.L_5:
        /*0018*/ 	.byte	0x04, 0x11
        /*001a*/ 	.short	(.L_7 - .L_6)
	.align		4
.L_6:
        /*001c*/ 	.word	index@(triton_poi_fused__native_batch_norm_legit_no_training_sigmoid_19)
        /*0020*/ 	.word	0x00000000


	//----- nvinfo : EIATTR_MIN_STACK_SIZE
	.align		4
.L_7:
        /*0024*/ 	.byte	0x04, 0x12
        /*0026*/ 	.short	(.L_9 - .L_8)
	.align		4
.L_8:
        /*0028*/ 	.word	index@(triton_poi_fused__native_batch_norm_legit_no_training_sigmoid_19)
        /*002c*/ 	.word	0x00000000
.L_9:


//--------------------- .nv.info.triton_poi_fused__native_batch_norm_legit_no_training_sigmoid_19 --------------------------
	.section	.nv.info.triton_poi_fused__native_batch_norm_legit_no_training_sigmoid_19,"",@"SHT_CUDA_INFO"
	.sectionflags	@""
	.align	4


	//----- nvinfo : EIATTR_CUDA_API_VERSION
	.align		4
        /*0000*/ 	.byte	0x04, 0x37
        /*0002*/ 	.short	(.L_11 - .L_10)
.L_10:
        /*0004*/ 	.word	0x0000007c


	//----- nvinfo : EIATTR_KPARAM_INFO
	.align		4
.L_11:
        /*0008*/ 	.byte	0x04, 0x17
        /*000a*/ 	.short	(.L_13 - .L_12)
.L_12:
        /*000c*/ 	.word	0x00000000
        /*0010*/ 	.short	0x0006
        /*0012*/ 	.short	0x0030
        /*0014*/ 	.byte	0x00, 0xf0, 0x11, 0x00


	//----- nvinfo : EIATTR_KPARAM_INFO
	.align		4
.L_13:
        /*0018*/ 	.byte	0x04, 0x17
        /*001a*/ 	.short	(.L_15 - .L_14)
.L_14:
        /*001c*/ 	.word	0x00000000
        /*0020*/ 	.short	0x0005
        /*0022*/ 	.short	0x0028
        /*0024*/ 	.byte	0x00, 0xf4, 0x21, 0x00


	//----- nvinfo : EIATTR_KPARAM_INFO
	.align		4
.L_15:
        /*0028*/ 	.byte	0x04, 0x17
        /*002a*/ 	.short	(.L_17 - .L_16)
.L_16:
        /*002c*/ 	.word	0x00000000
        /*0030*/ 	.short	0x0004
        /*0032*/ 	.short	0x0020
        /*0034*/ 	.byte	0x00, 0xf4, 0x21, 0x00


	//----- nvinfo : EIATTR_KPARAM_INFO
	.align		4
.L_17:
        /*0038*/ 	.byte	0x04, 0x17
        /*003a*/ 	.short	(.L_19 - .L_18)
.L_18:
        /*003c*/ 	.word	0x00000000
        /*0040*/ 	.short	0x0003
        /*0042*/ 	.short	0x0018
        /*0044*/ 	.byte	0x00, 0xf4, 0x21, 0x00


	//----- nvinfo : EIATTR_KPARAM_INFO
	.align		4
.L_19:
        /*0048*/ 	.byte	0x04, 0x17
        /*004a*/ 	.short	(.L_21 - .L_20)
.L_20:
        /*004c*/ 	.word	0x00000000
        /*0050*/ 	.short	0x0002
        /*0052*/ 	.short	0x0010
        /*0054*/ 	.byte	0x00, 0xf4, 0x21, 0x00


	//----- nvinfo : EIATTR_KPARAM_INFO
	.align		4
.L_21:
        /*0058*/ 	.byte	0x04, 0x17
        /*005a*/ 	.short	(.L_23 - .L_22)
.L_22:
        /*005c*/ 	.word	0x00000000
        /*0060*/ 	.short	0x0001
        /*0062*/ 	.short	0x0008
        /*0064*/ 	.byte	0x00, 0xf4, 0x21, 0x00


	//----- nvinfo : EIATTR_KPARAM_INFO
	.align		4
.L_23:
        /*0068*/ 	.byte	0x04, 0x17
        /*006a*/ 	.short	(.L_25 - .L_24)
.L_24:
        /*006c*/ 	.word	0x00000000
        /*0070*/ 	.short	0x0000
        /*0072*/ 	.short	0x0000
        /*0074*/ 	.byte	0x00, 0xf4, 0x21, 0x00


	//----- nvinfo : EIATTR_SPARSE_MMA_MASK
	.align		4
.L_25:
        /*0078*/ 	.byte	0x03, 0x50
        /*007a*/ 	.short	0x0000


	//----- nvinfo : EIATTR_MAXREG_COUNT
	.align		4
        /*007c*/ 	.byte	0x03, 0x1b
        /*007e*/ 	.short	0x00ff


	//----- nvinfo : EIATTR_EXIT_INSTR_OFFSETS
	.align		4
        /*0080*/ 	.byte	0x04, 0x1c
        /*0082*/ 	.short	(.L_27 - .L_26)


	//   ....[0]....
.L_26:
        /*0084*/ 	.word	0x00000390


	//   ....[1]....
        /*0088*/ 	.word	0x000003b0


	//----- nvinfo : EIATTR_REQNTID
	.align		4
.L_27:
        /*008c*/ 	.byte	0x04, 0x10
        /*008e*/ 	.short	(.L_29 - .L_28)
.L_28:
        /*0090*/ 	.word	0x00000080
        /*0094*/ 	.word	0x00000001
        /*0098*/ 	.word	0x00000001


	//----- nvinfo : EIATTR_CBANK_PARAM_SIZE
	.align		4
.L_29:
        /*009c*/ 	.byte	0x03, 0x19
        /*009e*/ 	.short	0x0034


	//----- nvinfo : EIATTR_PARAM_CBANK
	.align		4
        /*00a0*/ 	.byte	0x04, 0x0a
        /*00a2*/ 	.short	(.L_31 - .L_30)
	.align		4
.L_30:
        /*00a4*/ 	.word	index@(.nv.constant0.triton_poi_fused__native_batch_norm_legit_no_training_sigmoid_19)
        /*00a8*/ 	.short	0x0210
        /*00aa*/ 	.short	0x0034


	//----- nvinfo : EIATTR_SW_WAR
	.align		4
.L_31:
        /*00ac*/ 	.byte	0x04, 0x36
        /*00ae*/ 	.short	(.L_33 - .L_32)
.L_32:
        /*00b0*/ 	.word	0x00000008
.L_33:


//--------------------- .nv.callgraph             --------------------------
	.section	.nv.callgraph,"",@"SHT_CUDA_CALLGRAPH"
	.align	4
	.sectionentsize	8
	.align		4
        /*0000*/ 	.word	0x00000000
	.align		4
        /*0004*/ 	.word	0xffffffff
	.align		4
        /*0008*/ 	.word	0x00000000
	.align		4
        /*000c*/ 	.word	0xfffffffe
	.align		4
        /*0010*/ 	.word	0x00000000
	.align		4
        /*0014*/ 	.word	0xfffffffd
	.align		4
        /*0018*/ 	.word	0x00000000
	.align		4
        /*001c*/ 	.word	0xfffffffc


//--------------------- .nv.constant4             --------------------------
	.section	.nv.constant4,"a",@progbits
	.align	8
	.align		8
.nv.constant4:
        /*0000*/ 	.dword	_$_str
	.align		8
        /*0008*/ 	.dword	_$_str_$_2


//--------------------- .text.triton_poi_fused__native_batch_norm_legit_no_training_sigmoid_19 --------------------------
	.section	.text.triton_poi_fused__native_batch_norm_legit_no_training_sigmoid_19,"ax",@progbits
	.align	128
        .global         triton_poi_fused__native_batch_norm_legit_no_training_sigmoid_19
        .type           triton_poi_fused__native_batch_norm_legit_no_training_sigmoid_19,@function
        .size           triton_poi_fused__native_batch_norm_legit_no_training_sigmoid_19,(.L_x_1 - triton_poi_fused__native_batch_norm_legit_no_training_sigmoid_19)
        .other          triton_poi_fused__native_batch_norm_legit_no_training_sigmoid_19,@"STO_CUDA_ENTRY STV_DEFAULT"
triton_poi_fused__native_batch_norm_legit_no_training_sigmoid_19:
.text.triton_poi_fused__native_batch_norm_legit_no_training_sigmoid_19:
[----:B------:R-:W0:Y:S01]  /*0000*/  LDC R1, c[0x0][0x28] ;  /* 0x00000a00ff017b82 */ /* 0x000e220000000800 */
[----:B------:R-:W1:Y:S07]  /*0010*/  S2R R0, SR_TID.X ;  /* 0x0000000000007919 */ /* 0x000e6e0000002100 */
[----:B------:R-:W2:Y:S01]  /*0020*/  LDC.64 R6, c[0x0][0x220] ;  /* 0x00008800ff067b82 */ /* 0x000ea20000000a00 */
[----:B------:R-:W-:Y:S01]  /*0030*/  CS2R R14, SRZ ;  /* 0x00000000000e7805 */ /* 0x000fe2000001ff00 */
[----:B------:R-:W-:Y:S01]  /*0040*/  ULDC.64 UR4, c[0x0][0x208] ;  /* 0x0000820000047ab9 */ /* 0x000fe20000000a00 */
[----:B------:R-:W3:Y:S05]  /*0050*/  S2R R3, SR_CTAID.X ;  /* 0x0000000000037919 */ /* 0x000eea0000002500 */
[----:B------:R-:W4:Y:S08]  /*0060*/  LDC.64 R4, c[0x0][0x218] ;  /* 0x00008600ff047b82 */ /* 0x000f300000000a00 */
[----:B------:R-:W5:Y:S08]  /*0070*/  LDC.64 R8, c[0x0][0x228] ;  /* 0x00008a00ff087b82 */ /* 0x000f700000000a00 */
[----:B------:R-:W5:Y:S01]  /*0080*/  LDC.64 R10, c[0x0][0x230] ;  /* 0x00008c00ff0a7b82 */ /* 0x000f620000000a00 */
[----:B-1----:R-:W-:-:S04]  /*0090*/  LOP3.LUT R0, R0, 0x7f, RZ, 0xc0, !PT ;  /* 0x0000007f00007812 */ /* 0x002fc800078ec0ff */
[----:B---3--:R-:W-:-:S04]  /*00a0*/  LEA R0, R3, R0, 0x7 ;  /* 0x0000000003007211 */ /* 0x008fc800078e38ff */
[C---:B------:R-:W-:Y:S01]  /*00b0*/  ISETP.GE.AND P0, PT, R0.reuse, 0xc0, PT ;  /* 0x000000c00000780c */ /* 0x040fe20003f06270 */
[----:B------:R-:W-:-:S05]  /*00c0*/  IMAD.HI R2, R0, 0x2aaaaaab, RZ ;  /* 0x2aaaaaab00027827 */ /* 0x000fca00078e02ff */
[----:B------:R-:W-:-:S04]  /*00d0*/  SHF.R.U32.HI R3, RZ, 0x1f, R2 ;  /* 0x0000001fff037819 */ /* 0x000fc80000011602 */
[----:B------:R-:W-:-:S05]  /*00e0*/  LEA.HI R3, R2, R3, RZ, 0x1d ;  /* 0x0000000302037211 */ /* 0x000fca00078fe8ff */
[----:B------:R-:W-:Y:S02]  /*00f0*/  IMAD R13, R3, -0x30, R0 ;  /* 0xffffffd0030d7824 */ /* 0x000fe400078e0200 */
[----:B------:R-:W1:Y:S02]  /*0100*/  LDC.64 R2, c[0x0][0x210] ;  /* 0x00008400ff027b82 */ /* 0x000e640000000a00 */
[----:B--2---:R-:W-:-:S05]  /*0110*/  IMAD.WIDE R6, R13, 0x4, R6 ;  /* 0x000000040d067825 */ /* 0x004fca00078e0206 */
[----:B------:R5:W2:Y:S01]  /*0120*/  @!P0 LDG.E.EL R14, desc[UR4][R6.64] ;  /* 0x00000004060e8981 */ /* 0x000aa2000c2e1900 */
[----:B------:R-:W-:Y:S01]  /*0130*/  HFMA2.MMA R12, -RZ, RZ, 0, 0 ;  /* 0x00000000ff0c7435 */ /* 0x000fe200000001ff */
[----:B----4-:R-:W-:-:S05]  /*0140*/  IMAD.WIDE R4, R13, 0x4, R4 ;  /* 0x000000040d047825 */ /* 0x010fca00078e0204 */
[----:B------:R3:W4:Y:S01]  /*0150*/  @!P0 LDG.E.EL R15, desc[UR4][R4.64] ;  /* 0x00000004040f8981 */ /* 0x000722000c2e1900 */
[----:B-----5:R-:W-:-:S04]  /*0160*/  IMAD.WIDE R6, R13, 0x4, R8 ;  /* 0x000000040d067825 */ /* 0x020fc800078e0208 */
[----:B-1----:R-:W-:-:S04]  /*0170*/  IMAD.WIDE R2, R0, 0x4, R2 ;  /* 0x0000000400027825 */ /* 0x002fc800078e0202 */
[----:B0-----:R-:W-:Y:S01]  /*0180*/  IMAD.WIDE R8, R13, 0x4, R10 ;  /* 0x000000040d087825 */ /* 0x001fe200078e020a */
[----:B------:R0:W4:Y:S01]  /*0190*/  @!P0 LDG.E R12, desc[UR4][R2.64] ;  /* 0x00000004020c8981 */ /* 0x000122000c1e1900 */
[----:B------:R-:W-:-:S06]  /*01a0*/  CS2R R10, SRZ ;  /* 0x00000000000a7805 */ /* 0x000fcc000001ff00 */
[----:B------:R-:W5:Y:S04]  /*01b0*/  @!P0 LDG.E.EL R10, desc[UR4][R6.64] ;  /* 0x00000004060a8981 */ /* 0x000f68000c2e1900 */
[----:B------:R-:W5:Y:S01]  /*01c0*/  @!P0 LDG.E.EL R11, desc[UR4][R8.64] ;  /* 0x00000004080b8981 */ /* 0x000f62000c2e1900 */
[----:B---3--:R-:W-:Y:S01]  /*01d0*/  MOV R5, 0x3e800000 ;  /* 0x3e80000000057802 */ /* 0x008fe20000000f00 */
[----:B--2---:R-:W-:-:S04]  /*01e0*/  FADD R14, R14, 9.9999997473787516356e-06 ;  /* 0x3727c5ac0e0e7421 */ /* 0x004fc80000000000 */
[----:B------:R-:W1:Y:S02]  /*01f0*/  MUFU.SQRT R13, R14 ;  /* 0x0000000e000d7308 */ /* 0x000e640000002000 */
[C---:B-1----:R-:W-:Y:S02]  /*0200*/  FSETP.GT.AND P1, PT, R13.reuse, 8.50705917302346158658e+37, PT ;  /* 0x7e8000000d00780b */ /* 0x042fe40003f24000 */
[----:B------:R-:W-:-:S11]  /*0210*/  FSETP.GEU.AND P2, PT, R13, 1.175494350822287508e-38, PT ;  /* 0x008000000d00780b */ /* 0x000fd60003f4e000 */
[----:B------:R-:W-:-:S04]  /*0220*/  @P1 FMUL R13, R13, 0.25 ;  /* 0x3e8000000d0d1820 */ /* 0x000fc80000400000 */
[----:B------:R-:W-:-:S06]  /*0230*/  @!P2 FMUL R13, R13, 16777216 ;  /* 0x4b8000000d0da820 */ /* 0x000fcc0000400000 */
[----:B------:R-:W1:Y:S01]  /*0240*/  MUFU.RCP R13, R13 ;  /* 0x0000000d000d7308 */ /* 0x000e620000001000 */
[----:B0-----:R-:W-:Y:S01]  /*0250*/  FSEL R2, R5, 1, P1 ;  /* 0x3f80000005027808 */ /* 0x001fe20000800000 */
[----:B----4-:R-:W-:-:S04]  /*0260*/  FADD R12, -R15, R12 ;  /* 0x0000000c0f0c7221 */ /* 0x010fc80000000100 */
[----:B------:R-:W-:-:S04]  /*0270*/  @!P2 FMUL R2, R2, 16777216 ;  /* 0x4b8000000202a820 */ /* 0x000fc80000400000 */
[----:B-1----:R-:W-:-:S04]  /*0280*/  FMUL R3, R13, R2 ;  /* 0x000000020d037220 */ /* 0x002fc80000400000 */
[----:B------:R-:W-:-:S04]  /*0290*/  FMUL R12, R12, R3 ;  /* 0x000000030c0c7220 */ /* 0x000fc80000400000 */
[----:B-----5:R-:W-:-:S04]  /*02a0*/  FFMA R10, R12, R10, R11 ;  /* 0x0000000a0c0a7223 */ /* 0x020fc8000000000b */
[----:B------:R-:W-:-:S04]  /*02b0*/  FADD R10, RZ, -R10 ;  /* 0x8000000aff0a7221 */ /* 0x000fc80000000000 */
[----:B------:R-:W-:-:S05]  /*02c0*/  FMUL R10, R10, 1.4426950216293334961 ;  /* 0x3fb8aa3b0a0a7820 */ /* 0x000fca0000400000 */
[----:B------:R-:W-:-:S13]  /*02d0*/  FSETP.GEU.AND P1, PT, R10, -126, PT ;  /* 0xc2fc00000a00780b */ /* 0x000fda0003f2e000 */
[----:B------:R-:W-:-:S04]  /*02e0*/  @!P1 FMUL R10, R10, 0.5 ;  /* 0x3f0000000a0a9820 */ /* 0x000fc80000400000 */
[----:B------:R-:W0:Y:S02]  /*02f0*/  MUFU.EX2 R2, R10 ;  /* 0x0000000a00027308 */ /* 0x000e240000000800 */
[----:B0-----:R-:W-:-:S04]  /*0300*/  @!P1 FMUL R2, R2, R2 ;  /* 0x0000000202029220 */ /* 0x001fc80000400000 */
[----:B------:R-:W-:Y:S02]  /*0310*/  FADD R4, R2, 1 ;  /* 0x3f80000002047421 */ /* 0x000fe40000000000 */
[----:B------:R-:W0:Y:S03]  /*0320*/  LDC.64 R2, c[0x0][0x238] ;  /* 0x00008e00ff027b82 */ /* 0x000e260000000a00 */
[----:B------:R-:W-:-:S13]  /*0330*/  FSETP.GT.AND P1, PT, R4, 8.50705917302346158658e+37, PT ;  /* 0x7e8000000400780b */ /* 0x000fda0003f24000 */
[----:B------:R-:W-:-:S06]  /*0340*/  @P1 FMUL R4, R4, 0.25 ;  /* 0x3e80000004041820 */ /* 0x000fcc0000400000 */
[----:B------:R-:W1:Y:S01]  /*0350*/  MUFU.RCP R4, R4 ;  /* 0x0000000400047308 */ /* 0x000e620000001000 */
[----:B------:R-:W-:Y:S01]  /*0360*/  FSEL R5, R5, 1, P1 ;  /* 0x3f80000005057808 */ /* 0x000fe20000800000 */
[----:B0-----:R-:W-:-:S04]  /*0370*/  IMAD.WIDE R2, R0, 0x4, R2 ;  /* 0x0000000400027825 */ /* 0x001fc800078e0202 */
[----:B-1----:R-:W-:Y:S01]  /*0380*/  FMUL R5, R4, R5 ;  /* 0x0000000504057220 */ /* 0x002fe20000400000 */
[----:B------:R-:W-:Y:S06]  /*0390*/  @P0 EXIT ;  /* 0x000000000000094d */ /* 0x000fec0003800000 */
[----:B------:R-:W-:Y:S01]  /*03a0*/  STG.E desc[UR4][R2.64], R5 ;  /* 0x0000000502007986 */ /* 0x000fe2000c101904 */
[----:B------:R-:W-:Y:S05]  /*03b0*/  EXIT ;  /* 0x000000000000794d */ /* 0x000fea0003800000 */
.L_x_0:
[----:B------:R-:W-:-:S00]  /*03c0*/  BRA `(.L_x_0) ;  /* 0xfffffffc00fc7947 */ /* 0x000fc0000383ffff */
[----:B------:R-:W-:-:S00]  /*03d0*/  NOP ;  /* 0x0000000000007918 */ /* 0x000fc00000000000 */
        /* <DEDUP_REMOVED lines=10> */
.L_x_1:


//--------------------- .nv.global.init           --------------------------
	.section	.nv.global.init,"aw",@progbits
.nv.global.init:
	.type		_$_str,@object
	.size		_$_str,(_$_str_$_2 - _$_str)
_$_str:
        /*0000*/ 	.byte	0x5f, 0x5f, 0x43, 0x55, 0x44, 0x41, 0x5f, 0x46, 0x54, 0x5a, 0x00
	.type		_$_str_$_2,@object
	.size		_$_str_$_2,(.L_1 - _$_str_$_2)
_$_str_$_2:
        /*000b*/ 	.byte	0x5f, 0x5f, 0x43, 0x55, 0x44, 0x41, 0x5f, 0x50, 0x52, 0x45, 0x43, 0x5f, 0x53, 0x51, 0x52, 0x54
        /*001b*/ 	.byte	0x00
.L_1:


//--------------------- .nv.constant0.triton_poi_fused__native_batch_norm_legit_no_training_sigmoid_19 --------------------------
	.section	.nv.constant0.triton_poi_fused__native_batch_norm_legit_no_training_sigmoid_19,"a",@progbits
	.sectionflags	@""
	.align	4
.nv.constant0.triton_poi_fused__native_batch_norm_legit_no_training_sigmoid_19:
	.zero		580
